//
// Generated by NVIDIA NVVM Compiler
//
// Compiler Build ID: CL-36424714
// Cuda compilation tools, release 13.0, V13.0.88
// Based on NVVM 20.0.0
//

.version 9.0
.target sm_100
.address_size 64

	// .globl	_Z6whoamiv
.extern .func  (.param .b32 func_retval0) vprintf
(
	.param .b64 vprintf_param_0,
	.param .b64 vprintf_param_1
)
;
.global .align 1 .b8 $str[21] = {103, 108, 111, 98, 97, 108, 32, 116, 104, 114, 101, 97, 100, 32, 105, 100, 32, 37, 100, 10};

.visible .entry _Z6whoamiv()
{
	.local .align 8 .b8 	__local_depot0[8];
	.reg .b64 	%SP;
	.reg .b64 	%SPL;
	.reg .b32 	%r<19>;
	.reg .b64 	%rd<5>;

	mov.u64 	%SPL, __local_depot0;
	cvta.local.u64 	%SP, %SPL;
	add.u64 	%rd1, %SP, 0;
	add.u64 	%rd2, %SPL, 0;
	mov.u32 	%r1, %ctaid.x;
	mov.u32 	%r2, %ctaid.y;
	mov.u32 	%r3, %nctaid.x;
	mov.u32 	%r4, %ctaid.z;
	mov.u32 	%r5, %nctaid.y;
	mad.lo.s32 	%r6, %r4, %r5, %r2;
	mad.lo.s32 	%r7, %r6, %r3, %r1;
	mov.u32 	%r8, %ntid.x;
	mov.u32 	%r9, %ntid.y;
	mov.u32 	%r10, %ntid.z;
	mov.u32 	%r11, %tid.x;
	mov.u32 	%r12, %tid.y;
	mov.u32 	%r13, %tid.z;
	mad.lo.s32 	%r14, %r7, %r10, %r13;
	mad.lo.s32 	%r15, %r14, %r9, %r12;
	mad.lo.s32 	%r16, %r15, %r8, %r11;
	st.local.u32 	[%rd2], %r16;
	mov.u64 	%rd3, $str;
	cvta.global.u64 	%rd4, %rd3;
	{ // callseq 0, 0
	.param .b64 param0;
	st.param.b64 	[param0], %rd4;
	.param .b64 param1;
	st.param.b64 	[param1], %rd1;
	.param .b32 retval0;
	call.uni (retval0), 
	vprintf, 
	(
	param0, 
	param1
	);
	ld.param.b32 	%r17, [retval0];
	} // callseq 0
	ret;

}


// ===== COMPILED SASS (sm_100) =====

	.target	sm_100

	.elftype	@"ET_EXEC"


//--------------------- .note.nv.tkinfo           --------------------------
	.section	.note.nv.tkinfo,"",@"SHT_NOTE"
	.sectionflags	@"SHF_NOTE_NV_TKINFO"
	.tkinfo
        /*0018*/ 	.word	0x00000002
        /*0030*/ 	.string	""
        /*0030*/ 	.string	"ptxas"
        /*0030*/ 	.string	"Cuda compilation tools, release 13.0, V13.0.88"
        /*0030*/ 	.string	"Build cuda_13.0.r13.0/compiler.36424714_0"
        /*0030*/ 	.string	"-arch sm_100 -m 64 "



//--------------------- .note.nv.cuinfo           --------------------------
	.section	.note.nv.cuinfo,"",@"SHT_NOTE"
	.sectionflags	@"SHF_NOTE_NV_CUINFO"
        /*0018*/ 	.short	0x0002
        /*001a*/ 	.short	0x0064
        /*001c*/ 	.short	0x0082
	.zero		2


//--------------------- .nv.info                  --------------------------
	.section	.nv.info,"",@"SHT_CUDA_INFO"
	.align	4


	//----- nvinfo : EIATTR_REGCOUNT
	.align		4
        /*0000*/ 	.byte	0x04, 0x2f
        /*0002*/ 	.short	(.L_2 - .L_1)
	.align		4
.L_1:
        /*0004*/ 	.word	index@(_Z6whoamiv)
        /*0008*/ 	.word	0x00000018


	//----- nvinfo : EIATTR_FRAME_SIZE
	.align		4
.L_2:
        /*000c*/ 	.byte	0x04, 0x11
        /*000e*/ 	.short	(.L_4 - .L_3)
	.align		4
.L_3:
        /*0010*/ 	.word	index@(_Z6whoamiv)
        /*0014*/ 	.word	0x00000008


	//----- nvinfo : EIATTR_MIN_STACK_SIZE
	.align		4
.L_4:
        /*0018*/ 	.byte	0x04, 0x12
        /*001a*/ 	.short	(.L_6 - .L_5)
	.align		4
.L_5:
        /*001c*/ 	.word	index@(_Z6whoamiv)
        /*0020*/ 	.word	0x00000008
.L_6:


//--------------------- .nv.compat                --------------------------
	.section	.nv.compat,"",@"SHT_CUDA_COMPAT_INFO"
	.align	4
        /*0000*/ 	.byte	0x02, 0x09, 0x00, 0x00, 0x02, 0x02, 0x01, 0x00, 0x02, 0x05, 0x05, 0x00, 0x03, 0x07, 0x01, 0x01
        /*0010*/ 	.byte	0x02, 0x03, 0x00, 0x00, 0x02, 0x06, 0x01, 0x00, 0x04, 0x0b, 0x08, 0x00, 0x09, 0x00, 0x00, 0x00
        /*0020*/ 	.byte	0x00, 0x00, 0x00, 0x00


//--------------------- .nv.info._Z6whoamiv       --------------------------
	.section	.nv.info._Z6whoamiv,"",@"SHT_CUDA_INFO"
	.sectionflags	@""
	.align	4


	//----- nvinfo : EIATTR_CUDA_API_VERSION
	.align		4
        /*0000*/ 	.byte	0x04, 0x37
        /*0002*/ 	.short	(.L_8 - .L_7)
.L_7:
        /*0004*/ 	.word	0x00000082


	//----- nvinfo : EIATTR_SPARSE_MMA_MASK
	.align		4
.L_8:
        /*0008*/ 	.byte	0x03, 0x50
        /*000a*/ 	.short	0x0000


	//----- nvinfo : EIATTR_MAXREG_COUNT
	.align		4
        /*000c*/ 	.byte	0x03, 0x1b
        /*000e*/ 	.short	0x00ff


	//----- nvinfo : EIATTR_EXTERNS
	.align		4
        /*0010*/ 	.byte	0x04, 0x0f
        /*0012*/ 	.short	(.L_10 - .L_9)


	//   ....[0]....
	.align		4
.L_9:
        /*0014*/ 	.word	index@(vprintf)


	//----- nvinfo : EIATTR_MERCURY_ISA_VERSION
	.align		4
.L_10:
        /*0018*/ 	.byte	0x03, 0x5f
        /*001a*/ 	.short	0x0101


	//----- nvinfo : EIATTR_VRC_CTA_INIT_COUNT
	.align		4
        /*001c*/ 	.byte	0x02, 0x4a
	.zero		1
	.zero		1


	//----- nvinfo : EIATTR_SYSCALL_OFFSETS
	.align		4
        /*0020*/ 	.byte	0x04, 0x46
        /*0022*/ 	.short	(.L_12 - .L_11)


	//   ....[0]....
.L_11:
        /*0024*/ 	.word	0x000001d0


	//----- nvinfo : EIATTR_EXIT_INSTR_OFFSETS
	.align		4
.L_12:
        /*0028*/ 	.byte	0x04, 0x1c
        /*002a*/ 	.short	(.L_14 - .L_13)


	//   ....[0]....
.L_13:
        /*002c*/ 	.word	0x000001e0


	//----- nvinfo : EIATTR_SW_WAR
	.align		4
.L_14:
        /*0030*/ 	.byte	0x04, 0x36
        /*0032*/ 	.short	(.L_16 - .L_15)
.L_15:
        /*0034*/ 	.word	0x00000008
.L_16:


//--------------------- .nv.callgraph             --------------------------
	.section	.nv.callgraph,"",@"SHT_CUDA_CALLGRAPH"
	.align	4
	.sectionentsize	8
	.align		4
        /*0000*/ 	.word	0x00000000
	.align		4
        /*0004*/ 	.word	0xffffffff
	.align		4
        /*0008*/ 	.word	index@(_Z6whoamiv)
	.align		4
        /*000c*/ 	.word	index@(vprintf)
	.align		4
        /*0010*/ 	.word	0x00000000
	.align		4
        /*0014*/ 	.word	0xfffffffe
	.align		4
        /*0018*/ 	.word	0x00000000
	.align		4
        /*001c*/ 	.word	0xfffffffd
	.align		4
        /*0020*/ 	.word	0x00000000
	.align		4
        /*0024*/ 	.word	0xfffffffc


//--------------------- .nv.constant4             --------------------------
	.section	.nv.constant4,"a",@progbits
	.align	8
	.align		8
.nv.constant4:
        /*0000*/ 	.dword	vprintf
	.align		8
        /*0008*/ 	.dword	$str


//--------------------- .text._Z6whoamiv          --------------------------
	.section	.text._Z6whoamiv,"ax",@progbits
	.align	128
        .global         _Z6whoamiv
        .type           _Z6whoamiv,@function
        .size           _Z6whoamiv,(.L_x_2 - _Z6whoamiv)
        .other          _Z6whoamiv,@"STO_CUDA_ENTRY STV_DEFAULT"
_Z6whoamiv:
.text._Z6whoamiv:
[----:B------:R-:W0:Y:S08]  /*0000*/  LDC R1, c[0x0][0x37c] ;  /* 0x0000df00ff017b82 */ /* 0x000e300000000800 */
[----:B------:R-:W-:Y:S01]  /*0010*/  S2UR UR4, SR_CTAID.Y ;  /* 0x00000000000479c3 */ /* 0x000fe20000002600 */
[----:B------:R-:W1:Y:S01]  /*0020*/  S2R R7, SR_TID.Z ;  /* 0x0000000000077919 */ /* 0x000e620000002300 */
[----:B------:R-:W2:Y:S01]  /*0030*/  LDCU UR9, c[0x0][0x2fc] ;  /* 0x00005f80ff0977ac */ /* 0x000ea20008000800 */
[----:B------:R-:W-:Y:S01]  /*0040*/  MOV R2, 0x0 ;  /* 0x0000000000027802 */ /* 0x000fe20000000f00 */
[----:B0-----:R-:W-:Y:S01]  /*0050*/  VIADD R1, R1, 0xfffffff8 ;  /* 0xfffffff801017836 */ /* 0x001fe20000000000 */
[----:B------:R-:W0:Y:S01]  /*0060*/  S2R R5, SR_TID.Y ;  /* 0x0000000000057919 */ /* 0x000e220000002200 */
[----:B------:R-:W3:Y:S02]  /*0070*/  LDCU UR6, c[0x0][0x370] ;  /* 0x00006e00ff0677ac */ /* 0x000ee40008000800 */
[----:B------:R-:W4:Y:S01]  /*0080*/  S2UR UR7, SR_CTAID.Z ;  /* 0x00000000000779c3 */ /* 0x000f220000002700 */
[----:B------:R-:W5:Y:S01]  /*0090*/  S2R R3, SR_TID.X ;  /* 0x0000000000037919 */ /* 0x000f620000002100 */
[----:B------:R-:W4:Y:S01]  /*00a0*/  LDCU UR8, c[0x0][0x374] ;  /* 0x00006e80ff0877ac */ /* 0x000f220008000800 */
[----:B------:R-:W5:Y:S05]  /*00b0*/  LDCU UR10, c[0x0][0x360] ;  /* 0x00006c00ff0a77ac */ /* 0x000f6a0008000800 */
[----:B------:R-:W3:Y:S01]  /*00c0*/  S2UR UR5, SR_CTAID.X ;  /* 0x00000000000579c3 */ /* 0x000ee20000002500 */
[----:B------:R-:W0:Y:S07]  /*00d0*/  LDCU UR11, c[0x0][0x364] ;  /* 0x00006c80ff0b77ac */ /* 0x000e2e0008000800 */
[----:B------:R-:W1:Y:S01]  /*00e0*/  LDC R0, c[0x0][0x368] ;  /* 0x0000da00ff007b82 */ /* 0x000e620000000800 */
[----:B----4-:R-:W-:-:S04]  /*00f0*/  UIMAD UR4, UR7, UR8, UR4 ;  /* 0x00000008070472a4 */ /* 0x010fc8000f8e0204 */
[----:B---3--:R-:W-:Y:S01]  /*0100*/  UIMAD UR4, UR4, UR6, UR5 ;  /* 0x00000006040472a4 */ /* 0x008fe2000f8e0205 */
[----:B------:R-:W3:Y:S05]  /*0110*/  LDCU.64 UR6, c[0x4][0x8] ;  /* 0x01000100ff0677ac */ /* 0x000eea0008000a00 */
[----:B-1----:R-:W-:-:S05]  /*0120*/  IMAD R0, R0, UR4, R7 ;  /* 0x0000000400007c24 */ /* 0x002fca000f8e0207 */
[----:B------:R-:W1:Y:S01]  /*0130*/  LDCU UR4, c[0x0][0x2f8] ;  /* 0x00005f00ff0477ac */ /* 0x000e620008000800 */
[----:B0-----:R-:W-:-:S04]  /*0140*/  IMAD R0, R0, UR11, R5 ;  /* 0x0000000b00007c24 */ /* 0x001fc8000f8e0205 */
[----:B-----5:R-:W-:Y:S02]  /*0150*/  IMAD R0, R0, UR10, R3 ;  /* 0x0000000a00007c24 */ /* 0x020fe4000f8e0203 */
[----:B------:R-:W0:Y:S01]  /*0160*/  LDC.64 R2, c[0x4][R2] ;  /* 0x0100000002027b82 */ /* 0x000e220000000a00 */
[----:B---3--:R-:W-:Y:S02]  /*0170*/  IMAD.U32 R4, RZ, RZ, UR6 ;  /* 0x00000006ff047e24 */ /* 0x008fe4000f8e00ff */
[----:B------:R3:W-:Y:S01]  /*0180*/  STL [R1], R0 ;  /* 0x0000000001007387 */ /* 0x0007e20000100800 */
[----:B------:R-:W-:Y:S02]  /*0190*/  MOV R5, UR7 ;  /* 0x0000000700057c02 */ /* 0x000fe40008000f00 */
[----:B-1----:R-:W-:-:S04]  /*01a0*/  IADD3 R6, P0, PT, R1, UR4, RZ ;  /* 0x0000000401067c10 */ /* 0x002fc8000ff1e0ff */
[----:B--23--:R-:W-:-:S09]  /*01b0*/  IADD3.X R7, PT, PT, RZ, UR9, RZ, P0, !PT ;  /* 0x00000009ff077c10 */ /* 0x00cfd200087fe4ff */
[----:B------:R-:W-:-:S07]  /*01c0*/  LEPC R20, `(.L_x_0) ;  /* 0x000000001014794e */ /* 0x000fce0000000000 */
[----:B0-----:R-:W-:Y:S05]  /*01d0*/  CALL.ABS.NOINC R2 ;  /* 0x0000000002007343 */ /* 0x001fea0003c00000 */
.L_x_0:
[----:B------:R-:W-:Y:S05]  /*01e0*/  EXIT ;  /* 0x000000000000794d */ /* 0x000fea0003800000 */
.L_x_1:
[----:B------:R-:W-:-:S00]  /*01f0*/  BRA `(.L_x_1) ;  /* 0xfffffffc00fc7947 */ /* 0x000fc0000383ffff */
[----:B------:R-:W-:-:S00]  /*0200*/  NOP ;  /* 0x0000000000007918 */ /* 0x000fc00000000000 */
[----:B------:R-:W-:-:S00]  /*0210*/  NOP ;  /* 0x0000000000007918 */ /* 0x000fc00000000000 */
[----:B------:R-:W-:-:S00]  /*0220*/  NOP ;  /* 0x0000000000007918 */ /* 0x000fc00000000000 */
[----:B------:R-:W-:-:S00]  /*0230*/  NOP ;  /* 0x0000000000007918 */ /* 0x000fc00000000000 */
[----:B------:R-:W-:-:S00]  /*0240*/  NOP ;  /* 0x0000000000007918 */ /* 0x000fc00000000000 */
[----:B------:R-:W-:-:S00]  /*0250*/  NOP ;  /* 0x0000000000007918 */ /* 0x000fc00000000000 */
[----:B------:R-:W-:-:S00]  /*0260*/  NOP ;  /* 0x0000000000007918 */ /* 0x000fc00000000000 */
[----:B------:R-:W-:-:S00]  /*0270*/  NOP ;  /* 0x0000000000007918 */ /* 0x000fc00000000000 */
.L_x_2:


//--------------------- .nv.global.init           --------------------------
	.section	.nv.global.init,"aw",@progbits
.nv.global.init:
	.type		$str,@object
	.size		$str,(.L_0 - $str)
$str:
        /*0000*/ 	.byte	0x67, 0x6c, 0x6f, 0x62, 0x61, 0x6c, 0x20, 0x74, 0x68, 0x72, 0x65, 0x61, 0x64, 0x20, 0x69, 0x64
        /*0010*/ 	.byte	0x20, 0x25, 0x64, 0x0a, 0x00
.L_0:


//--------------------- .nv.shared.reserved.0     --------------------------
	.section	.nv.shared.reserved.0,"aw",@nobits
	.weak		__nv_reservedSMEM_offset_0_alias
	.size		__nv_reservedSMEM_offset_0_alias, 0, 64
	.other		__nv_reservedSMEM_offset_0_alias,@"STO_CUDA_RESERVED_SHARED STV_DEFAULT"
__nv_reservedSMEM_offset_0_alias:
	.zero		0
	.zero		64


//--------------------- .nv.constant0._Z6whoamiv  --------------------------
	.section	.nv.constant0._Z6whoamiv,"a",@progbits
	.sectionflags	@""
	.align	4
.nv.constant0._Z6whoamiv:
	.zero		896


//--------------------- SYMBOLS --------------------------

	.type		.nv.reservedSmem.offset0,@object
	.size		.nv.reservedSmem.offset0,0x4
	.type		vprintf,@function
